	.headerflags	@"EF_CUDA_TEXMODE_UNIFIED EF_CUDA_64BIT_ADDRESS EF_CUDA_SM86 EF_CUDA_VIRTUAL_SM(EF_CUDA_SM86)"
	.elftype	@"ET_EXEC"


//--------------------- .nv.info                  --------------------------
	.section	.nv.info,"",@"SHT_CUDA_INFO"
	.align	4


	//----- nvinfo : EIATTR_REGCOUNT
	.align		4
        /*0000*/ 	.byte	0x04, 0x2f
        /*0002*/ 	.short	(.L_1 - .L_0)
	.align		4
.L_0:
        /*0004*/ 	.word	index@(triton_red_fused__to_copy_mean_pow_5)
        /*0008*/ 	.word	0x00000017


	//----- nvinfo : EIATTR_MIN_STACK_SIZE
	.align		4
.L_1:
        /*000c*/ 	.byte	0x04, 0x12
        /*000e*/ 	.short	(.L_3 - .L_2)
	.align		4
.L_2:
        /*0010*/ 	.word	index@(triton_red_fused__to_copy_mean_pow_5)
        /*0014*/ 	.word	0x00000000


	//----- nvinfo : EIATTR_FRAME_SIZE
	.align		4
.L_3:
        /*0018*/ 	.byte	0x04, 0x11
        /*001a*/ 	.short	(.L_5 - .L_4)
	.align		4
.L_4:
        /*001c*/ 	.word	index@(triton_red_fused__to_copy_mean_pow_5)
        /*0020*/ 	.word	0x00000000


	//----- nvinfo : EIATTR_MIN_STACK_SIZE
	.align		4
.L_5:
        /*0024*/ 	.byte	0x04, 0x12
        /*0026*/ 	.short	(.L_7 - .L_6)
	.align		4
.L_6:
        /*0028*/ 	.word	index@(triton_red_fused__to_copy_mean_pow_5)
        /*002c*/ 	.word	0x00000000
.L_7:


//--------------------- .nv.info.triton_red_fused__to_copy_mean_pow_5 --------------------------
	.section	.nv.info.triton_red_fused__to_copy_mean_pow_5,"",@"SHT_CUDA_INFO"
	.sectionflags	@""
	.align	4


	//----- nvinfo : EIATTR_CUDA_API_VERSION
	.align		4
        /*0000*/ 	.byte	0x04, 0x37
        /*0002*/ 	.short	(.L_9 - .L_8)
.L_8:
        /*0004*/ 	.word	0x0000007c


	//----- nvinfo : EIATTR_SW2861232_WAR
	.align		4
.L_9:
        /*0008*/ 	.byte	0x01, 0x35
	.zero		2


	//----- nvinfo : EIATTR_PARAM_CBANK
	.align		4
        /*000c*/ 	.byte	0x04, 0x0a
        /*000e*/ 	.short	(.L_11 - .L_10)
	.align		4
.L_10:
        /*0010*/ 	.word	index@(.nv.constant0.triton_red_fused__to_copy_mean_pow_5)
        /*0014*/ 	.short	0x0160
        /*0016*/ 	.short	0x0020


	//----- nvinfo : EIATTR_CBANK_PARAM_SIZE
	.align		4
.L_11:
        /*0018*/ 	.byte	0x03, 0x19
        /*001a*/ 	.short	0x0020


	//----- nvinfo : EIATTR_KPARAM_INFO
	.align		4
        /*001c*/ 	.byte	0x04, 0x17
        /*001e*/ 	.short	(.L_13 - .L_12)
.L_12:
        /*0020*/ 	.word	0x00000000
        /*0024*/ 	.short	0x0004
        /*0026*/ 	.short	0x0018
        /*0028*/ 	.byte	0x00, 0xf4, 0x21, 0x00


	//----- nvinfo : EIATTR_KPARAM_INFO
	.align		4
.L_13:
        /*002c*/ 	.byte	0x04, 0x17
        /*002e*/ 	.short	(.L_15 - .L_14)
.L_14:
        /*0030*/ 	.word	0x00000000
        /*0034*/ 	.short	0x0003
        /*0036*/ 	.short	0x0014
        /*0038*/ 	.byte	0x00, 0xf0, 0x11, 0x00


	//----- nvinfo : EIATTR_KPARAM_INFO
	.align		4
.L_15:
        /*003c*/ 	.byte	0x04, 0x17
        /*003e*/ 	.short	(.L_17 - .L_16)
.L_16:
        /*0040*/ 	.word	0x00000000
        /*0044*/ 	.short	0x0002
        /*0046*/ 	.short	0x0010
        /*0048*/ 	.byte	0x00, 0xf0, 0x11, 0x00


	//----- nvinfo : EIATTR_KPARAM_INFO
	.align		4
.L_17:
        /*004c*/ 	.byte	0x04, 0x17
        /*004e*/ 	.short	(.L_19 - .L_18)
.L_18:
        /*0050*/ 	.word	0x00000000
        /*0054*/ 	.short	0x0001
        /*0056*/ 	.short	0x0008
        /*0058*/ 	.byte	0x00, 0xf4, 0x21, 0x00


	//----- nvinfo : EIATTR_KPARAM_INFO
	.align		4
.L_19:
        /*005c*/ 	.byte	0x04, 0x17
        /*005e*/ 	.short	(.L_21 - .L_20)
.L_20:
        /*0060*/ 	.word	0x00000000
        /*0064*/ 	.short	0x0000
        /*0066*/ 	.short	0x0000
        /*0068*/ 	.byte	0x00, 0xf4, 0x21, 0x00


	//----- nvinfo : EIATTR_MAXREG_COUNT
	.align		4
.L_21:
        /*006c*/ 	.byte	0x03, 0x1b
        /*006e*/ 	.short	0x0080


	//----- nvinfo : EIATTR_COOP_GROUP_MASK_REGIDS
	.align		4
        /*0070*/ 	.byte	0x04, 0x29
        /*0072*/ 	.short	(.L_23 - .L_22)


	//   ....[0]....
.L_22:
        /*0074*/ 	.word	0xffffffff


	//   ....[1]....
        /*0078*/ 	.word	0xffffffff


	//   ....[2]....
        /*007c*/ 	.word	0xffffffff


	//----- nvinfo : EIATTR_COOP_GROUP_INSTR_OFFSETS
	.align		4
.L_23:
        /*0080*/ 	.byte	0x04, 0x28
        /*0082*/ 	.short	(.L_25 - .L_24)


	//   ....[0]....
.L_24:
        /*0084*/ 	.word	0x000004b0


	//   ....[1]....
        /*0088*/ 	.word	0x000004d0


	//   ....[2]....
        /*008c*/ 	.word	0x000004f0


	//----- nvinfo : EIATTR_EXIT_INSTR_OFFSETS
	.align		4
.L_25:
        /*0090*/ 	.byte	0x04, 0x1c
        /*0092*/ 	.short	(.L_27 - .L_26)


	//   ....[0]....
.L_26:
        /*0094*/ 	.word	0x00000540


	//   ....[1]....
        /*0098*/ 	.word	0x000005b0


	//----- nvinfo : EIATTR_REQNTID
	.align		4
.L_27:
        /*009c*/ 	.byte	0x04, 0x10
        /*009e*/ 	.short	(.L_29 - .L_28)
.L_28:
        /*00a0*/ 	.word	0x00000200
        /*00a4*/ 	.word	0x00000001
        /*00a8*/ 	.word	0x00000001
.L_29:


//--------------------- .nv.callgraph             --------------------------
	.section	.nv.callgraph,"",@"SHT_CUDA_CALLGRAPH"
	.align	4
	.sectionentsize	8
	.align		4
        /*0000*/ 	.word	0x00000000
	.align		4
        /*0004*/ 	.word	0xffffffff
	.align		4
        /*0008*/ 	.word	0x00000000
	.align		4
        /*000c*/ 	.word	0xfffffffe
	.align		4
        /*0010*/ 	.word	0x00000000
	.align		4
        /*0014*/ 	.word	0xfffffffd
	.align		4
        /*0018*/ 	.word	0x00000000
	.align		4
        /*001c*/ 	.word	0xfffffffc


//--------------------- .nv.rel.action            --------------------------
	.section	.nv.rel.action,"",@"SHT_CUDA_RELOCINFO"
	.align	8
	.sectionentsize	8
        /*0000*/ 	.byte	0x73, 0x00, 0x00, 0x00, 0x00, 0x00, 0x00, 0x00, 0x00, 0x00, 0x00, 0x11, 0x25, 0x00, 0x05, 0x36


//--------------------- .nv.constant0.triton_red_fused__to_copy_mean_pow_5 --------------------------
	.section	.nv.constant0.triton_red_fused__to_copy_mean_pow_5,"a",@progbits
	.sectionflags	@""
	.align	4
.nv.constant0.triton_red_fused__to_copy_mean_pow_5:
	.zero		384


//--------------------- .text.triton_red_fused__to_copy_mean_pow_5 --------------------------
	.section	.text.triton_red_fused__to_copy_mean_pow_5,"ax",@progbits
	.sectionflags	@"SHF_BARRIERS=1"
	.sectioninfo	@"SHI_REGISTERS=23"
	.align	128
        .global         triton_red_fused__to_copy_mean_pow_5
        .type           triton_red_fused__to_copy_mean_pow_5,@function
        .size           triton_red_fused__to_copy_mean_pow_5,(.L_x_1 - triton_red_fused__to_copy_mean_pow_5)
        .other          triton_red_fused__to_copy_mean_pow_5,@"STO_CUDA_ENTRY STV_DEFAULT"
triton_red_fused__to_copy_mean_pow_5:
.text.triton_red_fused__to_copy_mean_pow_5:
[----:B------:R-:W-:Y:S02]  /*0000*/  MOV R1, c[0x0][0x28] ;  /* 0x00000a0000017a02 */ /* 0x000fe40000000f00 */
[----:B------:R-:W0:Y:S01]  /*0010*/  S2R R0, SR_TID.X ;  /* 0x0000000000007919 */ /* 0x000e220000002100 */
[----:B------:R-:W-:Y:S01]  /*0020*/  MOV R11, 0x2 ;  /* 0x00000002000b7802 */ /* 0x000fe20000000f00 */
[----:B------:R-:W-:Y:S02]  /*0030*/  ULDC.64 UR4, c[0x0][0x118] ;  /* 0x0000460000047ab9 */ /* 0x000fe40000000a00 */
[----:B------:R-:W1:Y:S01]  /*0040*/  S2R R3, SR_CTAID.X ;  /* 0x0000000000037919 */ /* 0x000e620000002500 */
[----:B0-----:R-:W-:Y:S02]  /*0050*/  SHF.R.U32.HI R2, RZ, 0x3, R0 ;  /* 0x00000003ff027819 */ /* 0x001fe40000011600 */
[----:B-1----:R-:W-:Y:S02]  /*0060*/  SHF.L.U32 R3, R3, 0x6, RZ ;  /* 0x0000000603037819 */ /* 0x002fe400000006ff */
[----:B------:R-:W-:-:S04]  /*0070*/  SGXT.U32 R2, R2, 0x6 ;  /* 0x000000060202781a */ /* 0x000fc80000000000 */
[----:B------:R-:W-:-:S05]  /*0080*/  LOP3.LUT R4, R2, R3, RZ, 0xfc, !PT ;  /* 0x0000000302047212 */ /* 0x000fca00078efcff */
[----:B------:R-:W-:-:S05]  /*0090*/  IMAD.HI R5, R4, 0x2aaaaaab, RZ ;  /* 0x2aaaaaab04057827 */ /* 0x000fca00078e02ff */
[----:B------:R-:W-:-:S04]  /*00a0*/  SHF.R.S32.HI R6, RZ, 0x1, R5 ;  /* 0x00000001ff067819 */ /* 0x000fc80000011405 */
[----:B------:R-:W-:Y:S01]  /*00b0*/  LEA.HI R7, R5, R6, RZ, 0x1 ;  /* 0x0000000605077211 */ /* 0x000fe200078f08ff */
[----:B------:R-:W-:Y:S01]  /*00c0*/  IMAD.MOV.U32 R6, RZ, RZ, 0x60 ;  /* 0x00000060ff067424 */ /* 0x000fe200078e00ff */
[----:B------:R-:W-:-:S03]  /*00d0*/  SHF.L.U32 R5, R0, 0x3, RZ ;  /* 0x0000000300057819 */ /* 0x000fc600000006ff */
[----:B------:R-:W-:Y:S01]  /*00e0*/  IMAD R4, R7, -0xc, R4 ;  /* 0xfffffff407047824 */ /* 0x000fe200078e0204 */
[----:B------:R-:W-:-:S03]  /*00f0*/  LOP3.LUT R8, R5, 0x38, RZ, 0xc0, !PT ;  /* 0x0000003805087812 */ /* 0x000fc600078ec0ff */
[----:B------:R-:W-:Y:S01]  /*0100*/  IMAD R9, R7, 0x24, R4 ;  /* 0x0000002407097824 */ /* 0x000fe200078e0204 */
[----:B------:R-:W-:-:S03]  /*0110*/  LOP3.LUT R4, R8, 0x40, RZ, 0xfc, !PT ;  /* 0x0000004008047812 */ /* 0x000fc600078efcff */
[----:B------:R-:W-:Y:S01]  /*0120*/  IMAD R9, R9, R6, 0x480 ;  /* 0x0000048009097424 */ /* 0x000fe200078e0206 */
[----:B------:R-:W-:Y:S01]  /*0130*/  ISETP.GE.U32.AND P0, PT, R4, 0x60, PT ;  /* 0x000000600400780c */ /* 0x000fe20003f06070 */
[----:B------:R-:W-:-:S03]  /*0140*/  CS2R R6, SRZ ;  /* 0x0000000000067805 */ /* 0x000fc6000001ff00 */
[----:B------:R-:W-:Y:S02]  /*0150*/  IADD3 R8, R8, R9, RZ ;  /* 0x0000000908087210 */ /* 0x000fe40007ffe0ff */
[----:B------:R-:W-:Y:S02]  /*0160*/  IADD3 R12, R9, R4, RZ ;  /* 0x00000004090c7210 */ /* 0x000fe40007ffe0ff */
[----:B------:R-:W-:Y:S01]  /*0170*/  CS2R R4, SRZ ;  /* 0x0000000000047805 */ /* 0x000fe2000001ff00 */
[----:B------:R-:W-:-:S04]  /*0180*/  IMAD.WIDE R8, R8, R11, c[0x0][0x160] ;  /* 0x0000580008087625 */ /* 0x000fc800078e020b */
[----:B------:R-:W-:Y:S02]  /*0190*/  IMAD.WIDE R12, R12, R11, c[0x0][0x160] ;  /* 0x000058000c0c7625 */ /* 0x000fe400078e020b */
[----:B------:R-:W2:Y:S04]  /*01a0*/  LDG.E.EF.128 R8, [R8.64] ;  /* 0x0000000408087981 */ /* 0x000ea8000c0e1d00 */
[----:B------:R2:W3:Y:S02]  /*01b0*/  @!P0 LDG.E.EF.128 R4, [R12.64] ;  /* 0x000000040c048981 */ /* 0x0004e4000c0e1d00 */
[C---:B--2---:R-:W-:Y:S01]  /*01c0*/  PRMT R12, R8.reuse, 0x7632, R12 ;  /* 0x00007632080c7816 */ /* 0x044fe2000000000c */
[----:B------:R-:W-:Y:S01]  /*01d0*/  IMAD.U32 R13, R8, 0x10000, RZ ;  /* 0x00010000080d7824 */ /* 0x000fe200078e00ff */
[----:B---3--:R-:W-:-:S02]  /*01e0*/  PRMT R18, R4, 0x7632, R18 ;  /* 0x0000763204127816 */ /* 0x008fc40000000012 */
[----:B------:R-:W-:Y:S02]  /*01f0*/  SHF.L.U32 R12, R12, 0x10, RZ ;  /* 0x000000100c0c7819 */ /* 0x000fe400000006ff */
[C---:B------:R-:W-:Y:S02]  /*0200*/  PRMT R14, R5.reuse, 0x7632, R14 ;  /* 0x00007632050e7816 */ /* 0x040fe4000000000e */
[----:B------:R-:W-:Y:S02]  /*0210*/  SHF.L.U32 R16, R5, 0x10, RZ ;  /* 0x0000001005107819 */ /* 0x000fe400000006ff */
[C---:B------:R-:W-:Y:S01]  /*0220*/  PRMT R5, R9.reuse, 0x7632, R5 ;  /* 0x0000763209057816 */ /* 0x040fe20000000005 */
[----:B------:R-:W-:Y:S01]  /*0230*/  IMAD.U32 R20, R4, 0x10000, RZ ;  /* 0x0001000004147824 */ /* 0x000fe200078e00ff */
[----:B------:R-:W-:Y:S01]  /*0240*/  SHF.L.U32 R9, R9, 0x10, RZ ;  /* 0x0000001009097819 */ /* 0x000fe200000006ff */
[----:B------:R-:W-:Y:S01]  /*0250*/  FMUL R13, R13, R13 ;  /* 0x0000000d0d0d7220 */ /* 0x000fe20000400000 */
[----:B------:R-:W-:Y:S01]  /*0260*/  SHF.L.U32 R19, R18, 0x10, RZ ;  /* 0x0000001012137819 */ /* 0x000fe200000006ff */
[----:B------:R-:W-:Y:S01]  /*0270*/  FMUL R12, R12, R12 ;  /* 0x0000000c0c0c7220 */ /* 0x000fe20000400000 */
[----:B------:R-:W-:Y:S01]  /*0280*/  SHF.L.U32 R5, R5, 0x10, RZ ;  /* 0x0000001005057819 */ /* 0x000fe200000006ff */
[----:B------:R-:W-:Y:S01]  /*0290*/  FMUL R9, R9, R9 ;  /* 0x0000000909097220 */ /* 0x000fe20000400000 */
[----:B------:R-:W-:Y:S01]  /*02a0*/  @!P0 FFMA R13, R20, R20, R13 ;  /* 0x00000014140d8223 */ /* 0x000fe2000000000d */
[----:B------:R-:W-:Y:S01]  /*02b0*/  @!P0 FFMA R12, R19, R19, R12 ;  /* 0x00000013130c8223 */ /* 0x000fe2000000000c */
[----:B------:R-:W-:-:S02]  /*02c0*/  PRMT R15, R6, 0x7632, R15 ;  /* 0x00007632060f7816 */ /* 0x000fc4000000000f */
[----:B------:R-:W-:Y:S02]  /*02d0*/  SHF.L.U32 R17, R6, 0x10, RZ ;  /* 0x0000001006117819 */ /* 0x000fe400000006ff */
[----:B------:R-:W-:Y:S01]  /*02e0*/  PRMT R6, R10, 0x7632, R6 ;  /* 0x000076320a067816 */ /* 0x000fe20000000006 */
[----:B------:R-:W-:Y:S01]  /*02f0*/  @!P0 FFMA R9, R16, R16, R9 ;  /* 0x0000001010098223 */ /* 0x000fe20000000009 */
[----:B------:R-:W-:Y:S01]  /*0300*/  SHF.L.U32 R10, R10, 0x10, RZ ;  /* 0x000000100a0a7819 */ /* 0x000fe200000006ff */
[----:B------:R-:W-:Y:S01]  /*0310*/  FMUL R5, R5, R5 ;  /* 0x0000000505057220 */ /* 0x000fe20000400000 */
[----:B------:R-:W-:Y:S01]  /*0320*/  SHF.L.U32 R14, R14, 0x10, RZ ;  /* 0x000000100e0e7819 */ /* 0x000fe200000006ff */
[----:B------:R-:W-:Y:S01]  /*0330*/  FADD R12, R12, R13 ;  /* 0x0000000d0c0c7221 */ /* 0x000fe20000000000 */
[----:B------:R-:W-:Y:S01]  /*0340*/  IMAD.U32 R6, R6, 0x10000, RZ ;  /* 0x0001000006067824 */ /* 0x000fe200078e00ff */
[----:B------:R-:W-:Y:S02]  /*0350*/  FMUL R10, R10, R10 ;  /* 0x0000000a0a0a7220 */ /* 0x000fe40000400000 */
[----:B------:R-:W-:Y:S01]  /*0360*/  @!P0 FFMA R5, R14, R14, R5 ;  /* 0x0000000e0e058223 */ /* 0x000fe20000000005 */
[----:B------:R-:W-:Y:S01]  /*0370*/  FADD R12, R9, R12 ;  /* 0x0000000c090c7221 */ /* 0x000fe20000000000 */
[C---:B------:R-:W-:Y:S01]  /*0380*/  PRMT R8, R11.reuse, 0x7632, R8 ;  /* 0x000076320b087816 */ /* 0x040fe20000000008 */
[----:B------:R-:W-:Y:S01]  /*0390*/  IMAD.U32 R11, R11, 0x10000, RZ ;  /* 0x000100000b0b7824 */ /* 0x000fe200078e00ff */
[----:B------:R-:W-:Y:S01]  /*03a0*/  SHF.L.U32 R15, R15, 0x10, RZ ;  /* 0x000000100f0f7819 */ /* 0x000fe200000006ff */
[----:B------:R-:W-:Y:S01]  /*03b0*/  @!P0 FFMA R10, R17, R17, R10 ;  /* 0x00000011110a8223 */ /* 0x000fe2000000000a */
[----:B------:R-:W-:Y:S01]  /*03c0*/  FMUL R6, R6, R6 ;  /* 0x0000000606067220 */ /* 0x000fe20000400000 */
[----:B------:R-:W-:Y:S01]  /*03d0*/  FADD R5, R5, R12 ;  /* 0x0000000c05057221 */ /* 0x000fe20000000000 */
[----:B------:R-:W-:Y:S01]  /*03e0*/  PRMT R4, R7, 0x7632, R4 ;  /* 0x0000763207047816 */ /* 0x000fe20000000004 */
[----:B------:R-:W-:Y:S01]  /*03f0*/  FMUL R12, R11, R11 ;  /* 0x0000000b0b0c7220 */ /* 0x000fe20000400000 */
[----:B------:R-:W-:Y:S01]  /*0400*/  SHF.L.U32 R7, R7, 0x10, RZ ;  /* 0x0000001007077819 */ /* 0x000fe200000006ff */
[----:B------:R-:W-:Y:S01]  /*0410*/  @!P0 FFMA R6, R15, R15, R6 ;  /* 0x0000000f0f068223 */ /* 0x000fe20000000006 */
[----:B------:R-:W-:Y:S01]  /*0420*/  SHF.L.U32 R8, R8, 0x10, RZ ;  /* 0x0000001008087819 */ /* 0x000fe200000006ff */
[----:B------:R-:W-:Y:S01]  /*0430*/  FADD R9, R10, R5 ;  /* 0x000000050a097221 */ /* 0x000fe20000000000 */
[----:B------:R-:W-:Y:S01]  /*0440*/  SHF.L.U32 R5, R4, 0x10, RZ ;  /* 0x0000001004057819 */ /* 0x000fe200000006ff */
[----:B------:R-:W-:-:S02]  /*0450*/  @!P0 FFMA R12, R7, R7, R12 ;  /* 0x00000007070c8223 */ /* 0x000fc4000000000c */
[----:B------:R-:W-:Y:S01]  /*0460*/  FMUL R8, R8, R8 ;  /* 0x0000000808087220 */ /* 0x000fe20000400000 */
[----:B------:R-:W-:-:S03]  /*0470*/  FADD R9, R6, R9 ;  /* 0x0000000906097221 */ /* 0x000fc60000000000 */
[----:B------:R-:W-:Y:S01]  /*0480*/  @!P0 FFMA R8, R5, R5, R8 ;  /* 0x0000000505088223 */ /* 0x000fe20000000008 */
[----:B------:R-:W-:-:S04]  /*0490*/  FADD R9, R12, R9 ;  /* 0x000000090c097221 */ /* 0x000fc80000000000 */
[----:B------:R-:W-:-:S05]  /*04a0*/  FADD R9, R8, R9 ;  /* 0x0000000908097221 */ /* 0x000fca0000000000 */
[----:B------:R-:W0:Y:S02]  /*04b0*/  SHFL.BFLY PT, R4, R9, 0x4, 0x1f ;  /* 0x0c801f0009047f89 */ /* 0x000e2400000e0000 */
[----:B0-----:R-:W-:-:S05]  /*04c0*/  FADD R4, R9, R4 ;  /* 0x0000000409047221 */ /* 0x001fca0000000000 */
[----:B------:R-:W0:Y:S02]  /*04d0*/  SHFL.BFLY PT, R5, R4, 0x2, 0x1f ;  /* 0x0c401f0004057f89 */ /* 0x000e2400000e0000 */
[----:B0-----:R-:W-:-:S05]  /*04e0*/  FADD R5, R4, R5 ;  /* 0x0000000504057221 */ /* 0x001fca0000000000 */
[----:B------:R-:W0:Y:S01]  /*04f0*/  SHFL.BFLY PT, R6, R5, 0x1, 0x1f ;  /* 0x0c201f0005067f89 */ /* 0x000e2200000e0000 */
[----:B------:R-:W-:Y:S01]  /*0500*/  LOP3.LUT P0, RZ, R0, 0x1c0, RZ, 0xc0, !PT ;  /* 0x000001c000ff7812 */ /* 0x000fe2000780c0ff */
[----:B0-----:R-:W-:-:S05]  /*0510*/  FADD R7, R5, R6 ;  /* 0x0000000605077221 */ /* 0x001fca0000000000 */
[----:B------:R0:W-:Y:S04]  /*0520*/  STS [R2.X4], R7 ;  /* 0x0000000702007388 */ /* 0x0001e80000004800 */
[----:B------:R-:W-:Y:S06]  /*0530*/  BAR.SYNC.DEFER_BLOCKING 0x0 ;  /* 0x0000000000007b1d */ /* 0x000fec0000010000 */
[----:B------:R-:W-:Y:S05]  /*0540*/  @P0 EXIT ;  /* 0x000000000000094d */ /* 0x000fea0003800000 */
[----:B0-----:R-:W-:Y:S02]  /*0550*/  LOP3.LUT R4, R0, 0x3f, RZ, 0xc0, !PT ;  /* 0x0000003f00047812 */ /* 0x001fe400078ec0ff */
[----:B------:R-:W-:-:S02]  /*0560*/  MOV R2, 0x4 ;  /* 0x0000000400027802 */ /* 0x000fc40000000f00 */
[----:B------:R-:W-:Y:S01]  /*0570*/  LOP3.LUT R3, R3, 0x3f, R0, 0xf8, !PT ;  /* 0x0000003f03037812 */ /* 0x000fe200078ef800 */
[----:B------:R-:W0:Y:S04]  /*0580*/  LDS R5, [R4.X4] ;  /* 0x0000000004057984 */ /* 0x000e280000004800 */
[----:B------:R-:W-:-:S05]  /*0590*/  IMAD.WIDE R2, R3, R2, c[0x0][0x168] ;  /* 0x00005a0003027625 */ /* 0x000fca00078e0202 */
[----:B0-----:R-:W-:Y:S01]  /*05a0*/  STG.E [R2.64], R5 ;  /* 0x0000000502007986 */ /* 0x001fe2000c101904 */
[----:B------:R-:W-:Y:S05]  /*05b0*/  EXIT ;  /* 0x000000000000794d */ /* 0x000fea0003800000 */
.L_x_0:
[----:B------:R-:W-:-:S00]  /*05c0*/  BRA `(.L_x_0) ;  /* 0xfffffff000007947 */ /* 0x000fc0000383ffff */
[----:B------:R-:W-:-:S00]  /*05d0*/  NOP ;  /* 0x0000000000007918 */ /* 0x000fc00000000000 */
        /* <DEDUP_REMOVED lines=10> */
.L_x_1:


//--------------------- .nv.shared.triton_red_fused__to_copy_mean_pow_5 --------------------------
	.section	.nv.shared.triton_red_fused__to_copy_mean_pow_5,"aw",@nobits
	.sectionflags	@""
	.align	16
